//
// Generated by NVIDIA NVVM Compiler
//
// Compiler Build ID: CL-36424714
// Cuda compilation tools, release 13.0, V13.0.88
// Based on NVVM 20.0.0
//

.version 9.0
.target sm_100
.address_size 64

	// .globl	_Z9hello_gpuv
.extern .func  (.param .b32 func_retval0) vprintf
(
	.param .b64 vprintf_param_0,
	.param .b64 vprintf_param_1
)
;
.global .align 1 .b8 $str[23] = {72, 101, 108, 108, 111, 32, 102, 114, 111, 109, 32, 71, 80, 85, 37, 117, 91, 37, 117, 93, 33, 10};

.visible .entry _Z9hello_gpuv()
{
	.local .align 8 .b8 	__local_depot0[8];
	.reg .b64 	%SP;
	.reg .b64 	%SPL;
	.reg .b32 	%r<5>;
	.reg .b64 	%rd<5>;

	mov.u64 	%SPL, __local_depot0;
	cvta.local.u64 	%SP, %SPL;
	add.u64 	%rd1, %SP, 0;
	add.u64 	%rd2, %SPL, 0;
	mov.u32 	%r1, %ctaid.x;
	mov.u32 	%r2, %tid.x;
	st.local.v2.u32 	[%rd2], {%r1, %r2};
	mov.u64 	%rd3, $str;
	cvta.global.u64 	%rd4, %rd3;
	{ // callseq 0, 0
	.param .b64 param0;
	st.param.b64 	[param0], %rd4;
	.param .b64 param1;
	st.param.b64 	[param1], %rd1;
	.param .b32 retval0;
	call.uni (retval0), 
	vprintf, 
	(
	param0, 
	param1
	);
	ld.param.b32 	%r3, [retval0];
	} // callseq 0
	ret;

}


// ===== COMPILED SASS (sm_100) =====

	.target	sm_100

	.elftype	@"ET_EXEC"


//--------------------- .note.nv.tkinfo           --------------------------
	.section	.note.nv.tkinfo,"",@"SHT_NOTE"
	.sectionflags	@"SHF_NOTE_NV_TKINFO"
	.tkinfo
        /*0018*/ 	.word	0x00000002
        /*0030*/ 	.string	""
        /*0030*/ 	.string	"ptxas"
        /*0030*/ 	.string	"Cuda compilation tools, release 13.0, V13.0.88"
        /*0030*/ 	.string	"Build cuda_13.0.r13.0/compiler.36424714_0"
        /*0030*/ 	.string	"-arch sm_100 -m 64 "



//--------------------- .note.nv.cuinfo           --------------------------
	.section	.note.nv.cuinfo,"",@"SHT_NOTE"
	.sectionflags	@"SHF_NOTE_NV_CUINFO"
        /*0018*/ 	.short	0x0002
        /*001a*/ 	.short	0x0064
        /*001c*/ 	.short	0x0082
	.zero		2


//--------------------- .nv.info                  --------------------------
	.section	.nv.info,"",@"SHT_CUDA_INFO"
	.align	4


	//----- nvinfo : EIATTR_REGCOUNT
	.align		4
        /*0000*/ 	.byte	0x04, 0x2f
        /*0002*/ 	.short	(.L_2 - .L_1)
	.align		4
.L_1:
        /*0004*/ 	.word	index@(_Z9hello_gpuv)
        /*0008*/ 	.word	0x00000018


	//----- nvinfo : EIATTR_FRAME_SIZE
	.align		4
.L_2:
        /*000c*/ 	.byte	0x04, 0x11
        /*000e*/ 	.short	(.L_4 - .L_3)
	.align		4
.L_3:
        /*0010*/ 	.word	index@(_Z9hello_gpuv)
        /*0014*/ 	.word	0x00000008


	//----- nvinfo : EIATTR_MIN_STACK_SIZE
	.align		4
.L_4:
        /*0018*/ 	.byte	0x04, 0x12
        /*001a*/ 	.short	(.L_6 - .L_5)
	.align		4
.L_5:
        /*001c*/ 	.word	index@(_Z9hello_gpuv)
        /*0020*/ 	.word	0x00000008
.L_6:


//--------------------- .nv.compat                --------------------------
	.section	.nv.compat,"",@"SHT_CUDA_COMPAT_INFO"
	.align	4
        /*0000*/ 	.byte	0x02, 0x09, 0x00, 0x00, 0x02, 0x02, 0x01, 0x00, 0x02, 0x05, 0x05, 0x00, 0x03, 0x07, 0x01, 0x01
        /*0010*/ 	.byte	0x02, 0x03, 0x00, 0x00, 0x02, 0x06, 0x01, 0x00, 0x04, 0x0b, 0x08, 0x00, 0x09, 0x00, 0x00, 0x00
        /*0020*/ 	.byte	0x00, 0x00, 0x00, 0x00


//--------------------- .nv.info._Z9hello_gpuv    --------------------------
	.section	.nv.info._Z9hello_gpuv,"",@"SHT_CUDA_INFO"
	.sectionflags	@""
	.align	4


	//----- nvinfo : EIATTR_CUDA_API_VERSION
	.align		4
        /*0000*/ 	.byte	0x04, 0x37
        /*0002*/ 	.short	(.L_8 - .L_7)
.L_7:
        /*0004*/ 	.word	0x00000082


	//----- nvinfo : EIATTR_SPARSE_MMA_MASK
	.align		4
.L_8:
        /*0008*/ 	.byte	0x03, 0x50
        /*000a*/ 	.short	0x0000


	//----- nvinfo : EIATTR_MAXREG_COUNT
	.align		4
        /*000c*/ 	.byte	0x03, 0x1b
        /*000e*/ 	.short	0x00ff


	//----- nvinfo : EIATTR_EXTERNS
	.align		4
        /*0010*/ 	.byte	0x04, 0x0f
        /*0012*/ 	.short	(.L_10 - .L_9)


	//   ....[0]....
	.align		4
.L_9:
        /*0014*/ 	.word	index@(vprintf)


	//----- nvinfo : EIATTR_MERCURY_ISA_VERSION
	.align		4
.L_10:
        /*0018*/ 	.byte	0x03, 0x5f
        /*001a*/ 	.short	0x0101


	//----- nvinfo : EIATTR_VRC_CTA_INIT_COUNT
	.align		4
        /*001c*/ 	.byte	0x02, 0x4a
	.zero		1
	.zero		1


	//----- nvinfo : EIATTR_SYSCALL_OFFSETS
	.align		4
        /*0020*/ 	.byte	0x04, 0x46
        /*0022*/ 	.short	(.L_12 - .L_11)


	//   ....[0]....
.L_11:
        /*0024*/ 	.word	0x000000f0


	//----- nvinfo : EIATTR_EXIT_INSTR_OFFSETS
	.align		4
.L_12:
        /*0028*/ 	.byte	0x04, 0x1c
        /*002a*/ 	.short	(.L_14 - .L_13)


	//   ....[0]....
.L_13:
        /*002c*/ 	.word	0x00000100


	//----- nvinfo : EIATTR_SW_WAR
	.align		4
.L_14:
        /*0030*/ 	.byte	0x04, 0x36
        /*0032*/ 	.short	(.L_16 - .L_15)
.L_15:
        /*0034*/ 	.word	0x00000008
.L_16:


//--------------------- .nv.callgraph             --------------------------
	.section	.nv.callgraph,"",@"SHT_CUDA_CALLGRAPH"
	.align	4
	.sectionentsize	8
	.align		4
        /*0000*/ 	.word	0x00000000
	.align		4
        /*0004*/ 	.word	0xffffffff
	.align		4
        /*0008*/ 	.word	index@(_Z9hello_gpuv)
	.align		4
        /*000c*/ 	.word	index@(vprintf)
	.align		4
        /*0010*/ 	.word	0x00000000
	.align		4
        /*0014*/ 	.word	0xfffffffe
	.align		4
        /*0018*/ 	.word	0x00000000
	.align		4
        /*001c*/ 	.word	0xfffffffd
	.align		4
        /*0020*/ 	.word	0x00000000
	.align		4
        /*0024*/ 	.word	0xfffffffc


//--------------------- .nv.constant4             --------------------------
	.section	.nv.constant4,"a",@progbits
	.align	8
	.align		8
.nv.constant4:
        /*0000*/ 	.dword	vprintf
	.align		8
        /*0008*/ 	.dword	$str


//--------------------- .text._Z9hello_gpuv       --------------------------
	.section	.text._Z9hello_gpuv,"ax",@progbits
	.align	128
        .global         _Z9hello_gpuv
        .type           _Z9hello_gpuv,@function
        .size           _Z9hello_gpuv,(.L_x_2 - _Z9hello_gpuv)
        .other          _Z9hello_gpuv,@"STO_CUDA_ENTRY STV_DEFAULT"
_Z9hello_gpuv:
.text._Z9hello_gpuv:
[----:B------:R-:W0:Y:S01]  /*0000*/  LDC R1, c[0x0][0x37c] ;  /* 0x0000df00ff017b82 */ /* 0x000e220000000800 */
[----:B------:R-:W1:Y:S01]  /*0010*/  S2R R8, SR_CTAID.X ;  /* 0x0000000000087919 */ /* 0x000e620000002500 */
[----:B0-----:R-:W-:Y:S01]  /*0020*/  VIADD R1, R1, 0xfffffff8 ;  /* 0xfffffff801017836 */ /* 0x001fe20000000000 */
[----:B------:R-:W-:Y:S01]  /*0030*/  MOV R0, 0x0 ;  /* 0x0000000000007802 */ /* 0x000fe20000000f00 */
[----:B------:R-:W0:Y:S01]  /*0040*/  LDCU UR4, c[0x0][0x2f8] ;  /* 0x00005f00ff0477ac */ /* 0x000e220008000800 */
[----:B------:R-:W1:Y:S03]  /*0050*/  S2R R9, SR_TID.X ;  /* 0x0000000000097919 */ /* 0x000e660000002100 */
[----:B------:R2:W3:Y:S01]  /*0060*/  LDC.64 R2, c[0x4][R0] ;  /* 0x0100000000027b82 */ /* 0x0004e20000000a00 */
[----:B------:R-:W4:Y:S01]  /*0070*/  LDCU.64 UR6, c[0x4][0x8] ;  /* 0x01000100ff0677ac */ /* 0x000f220008000a00 */
[----:B------:R-:W5:Y:S01]  /*0080*/  LDCU UR5, c[0x0][0x2fc] ;  /* 0x00005f80ff0577ac */ /* 0x000f620008000800 */
[----:B0-----:R-:W-:Y:S01]  /*0090*/  IADD3 R6, P0, PT, R1, UR4, RZ ;  /* 0x0000000401067c10 */ /* 0x001fe2000ff1e0ff */
[----:B----4-:R-:W-:Y:S01]  /*00a0*/  IMAD.U32 R4, RZ, RZ, UR6 ;  /* 0x00000006ff047e24 */ /* 0x010fe2000f8e00ff */
[----:B------:R-:W-:-:S03]  /*00b0*/  MOV R5, UR7 ;  /* 0x0000000700057c02 */ /* 0x000fc60008000f00 */
[----:B-----5:R-:W-:Y:S01]  /*00c0*/  IMAD.X R7, RZ, RZ, UR5, P0 ;  /* 0x00000005ff077e24 */ /* 0x020fe200080e06ff */
[----:B-1----:R2:W-:Y:S07]  /*00d0*/  STL.64 [R1], R8 ;  /* 0x0000000801007387 */ /* 0x0025ee0000100a00 */
[----:B------:R-:W-:-:S07]  /*00e0*/  LEPC R20, `(.L_x_0) ;  /* 0x000000001014794e */ /* 0x000fce0000000000 */
[----:B--23--:R-:W-:Y:S05]  /*00f0*/  CALL.ABS.NOINC R2 ;  /* 0x0000000002007343 */ /* 0x00cfea0003c00000 */
.L_x_0:
[----:B------:R-:W-:Y:S05]  /*0100*/  EXIT ;  /* 0x000000000000794d */ /* 0x000fea0003800000 */
.L_x_1:
[----:B------:R-:W-:-:S00]  /*0110*/  BRA `(.L_x_1) ;  /* 0xfffffffc00fc7947 */ /* 0x000fc0000383ffff */
[----:B------:R-:W-:-:S00]  /*0120*/  NOP ;  /* 0x0000000000007918 */ /* 0x000fc00000000000 */
        /* <DEDUP_REMOVED lines=13> */
.L_x_2:


//--------------------- .nv.global.init           --------------------------
	.section	.nv.global.init,"aw",@progbits
.nv.global.init:
	.type		$str,@object
	.size		$str,(.L_0 - $str)
$str:
        /*0000*/ 	.byte	0x48, 0x65, 0x6c, 0x6c, 0x6f, 0x20, 0x66, 0x72, 0x6f, 0x6d, 0x20, 0x47, 0x50, 0x55, 0x25, 0x75
        /*0010*/ 	.byte	0x5b, 0x25, 0x75, 0x5d, 0x21, 0x0a, 0x00
.L_0:


//--------------------- .nv.shared.reserved.0     --------------------------
	.section	.nv.shared.reserved.0,"aw",@nobits
	.weak		__nv_reservedSMEM_offset_0_alias
	.size		__nv_reservedSMEM_offset_0_alias, 0, 64
	.other		__nv_reservedSMEM_offset_0_alias,@"STO_CUDA_RESERVED_SHARED STV_DEFAULT"
__nv_reservedSMEM_offset_0_alias:
	.zero		0
	.zero		64


//--------------------- .nv.constant0._Z9hello_gpuv --------------------------
	.section	.nv.constant0._Z9hello_gpuv,"a",@progbits
	.sectionflags	@""
	.align	4
.nv.constant0._Z9hello_gpuv:
	.zero		896


//--------------------- SYMBOLS --------------------------

	.type		.nv.reservedSmem.offset0,@object
	.size		.nv.reservedSmem.offset0,0x4
	.type		vprintf,@function
